	.headerflags	@"EF_CUDA_TEXMODE_UNIFIED EF_CUDA_64BIT_ADDRESS EF_CUDA_ACCELERATORS EF_CUDA_SM90 EF_CUDA_VIRTUAL_SM(EF_CUDA_SM90)"
	.elftype	@"ET_EXEC"


//--------------------- .nv.info                  --------------------------
	.section	.nv.info,"",@"SHT_CUDA_INFO"
	.align	4


	//----- nvinfo : EIATTR_REGCOUNT
	.align		4
        /*0000*/ 	.byte	0x04, 0x2f
        /*0002*/ 	.short	(.L_3 - .L_2)
	.align		4
.L_2:
        /*0004*/ 	.word	index@(triton_poi_fused__native_batch_norm_legit_no_training_cat_relu_36)
        /*0008*/ 	.word	0x0000001c


	//----- nvinfo : EIATTR_MIN_STACK_SIZE
	.align		4
.L_3:
        /*000c*/ 	.byte	0x04, 0x12
        /*000e*/ 	.short	(.L_5 - .L_4)
	.align		4
.L_4:
        /*0010*/ 	.word	index@(triton_poi_fused__native_batch_norm_legit_no_training_cat_relu_36)
        /*0014*/ 	.word	0x00000000


	//----- nvinfo : EIATTR_FRAME_SIZE
	.align		4
.L_5:
        /*0018*/ 	.byte	0x04, 0x11
        /*001a*/ 	.short	(.L_7 - .L_6)
	.align		4
.L_6:
        /*001c*/ 	.word	index@(triton_poi_fused__native_batch_norm_legit_no_training_cat_relu_36)
        /*0020*/ 	.word	0x00000000


	//----- nvinfo : EIATTR_MIN_STACK_SIZE
	.align		4
.L_7:
        /*0024*/ 	.byte	0x04, 0x12
        /*0026*/ 	.short	(.L_9 - .L_8)
	.align		4
.L_8:
        /*0028*/ 	.word	index@(triton_poi_fused__native_batch_norm_legit_no_training_cat_relu_36)
        /*002c*/ 	.word	0x00000000
.L_9:


//--------------------- .nv.info.triton_poi_fused__native_batch_norm_legit_no_training_cat_relu_36 --------------------------
	.section	.nv.info.triton_poi_fused__native_batch_norm_legit_no_training_cat_relu_36,"",@"SHT_CUDA_INFO"
	.sectionflags	@""
	.align	4


	//----- nvinfo : EIATTR_CUDA_API_VERSION
	.align		4
        /*0000*/ 	.byte	0x04, 0x37
        /*0002*/ 	.short	(.L_11 - .L_10)
.L_10:
        /*0004*/ 	.word	0x0000007c


	//----- nvinfo : EIATTR_KPARAM_INFO
	.align		4
.L_11:
        /*0008*/ 	.byte	0x04, 0x17
        /*000a*/ 	.short	(.L_13 - .L_12)
.L_12:
        /*000c*/ 	.word	0x00000000
        /*0010*/ 	.short	0x0008
        /*0012*/ 	.short	0x0040
        /*0014*/ 	.byte	0x00, 0xf0, 0x11, 0x00


	//----- nvinfo : EIATTR_KPARAM_INFO
	.align		4
.L_13:
        /*0018*/ 	.byte	0x04, 0x17
        /*001a*/ 	.short	(.L_15 - .L_14)
.L_14:
        /*001c*/ 	.word	0x00000000
        /*0020*/ 	.short	0x0007
        /*0022*/ 	.short	0x0038
        /*0024*/ 	.byte	0x00, 0xf4, 0x21, 0x00


	//----- nvinfo : EIATTR_KPARAM_INFO
	.align		4
.L_15:
        /*0028*/ 	.byte	0x04, 0x17
        /*002a*/ 	.short	(.L_17 - .L_16)
.L_16:
        /*002c*/ 	.word	0x00000000
        /*0030*/ 	.short	0x0006
        /*0032*/ 	.short	0x0030
        /*0034*/ 	.byte	0x00, 0xf4, 0x21, 0x00


	//----- nvinfo : EIATTR_KPARAM_INFO
	.align		4
.L_17:
        /*0038*/ 	.byte	0x04, 0x17
        /*003a*/ 	.short	(.L_19 - .L_18)
.L_18:
        /*003c*/ 	.word	0x00000000
        /*0040*/ 	.short	0x0005
        /*0042*/ 	.short	0x0028
        /*0044*/ 	.byte	0x00, 0xf4, 0x21, 0x00


	//----- nvinfo : EIATTR_KPARAM_INFO
	.align		4
.L_19:
        /*0048*/ 	.byte	0x04, 0x17
        /*004a*/ 	.short	(.L_21 - .L_20)
.L_20:
        /*004c*/ 	.word	0x00000000
        /*0050*/ 	.short	0x0004
        /*0052*/ 	.short	0x0020
        /*0054*/ 	.byte	0x00, 0xf4, 0x21, 0x00


	//----- nvinfo : EIATTR_KPARAM_INFO
	.align		4
.L_21:
        /*0058*/ 	.byte	0x04, 0x17
        /*005a*/ 	.short	(.L_23 - .L_22)
.L_22:
        /*005c*/ 	.word	0x00000000
        /*0060*/ 	.short	0x0003
        /*0062*/ 	.short	0x0018
        /*0064*/ 	.byte	0x00, 0xf4, 0x21, 0x00


	//----- nvinfo : EIATTR_KPARAM_INFO
	.align		4
.L_23:
        /*0068*/ 	.byte	0x04, 0x17
        /*006a*/ 	.short	(.L_25 - .L_24)
.L_24:
        /*006c*/ 	.word	0x00000000
        /*0070*/ 	.short	0x0002
        /*0072*/ 	.short	0x0010
        /*0074*/ 	.byte	0x00, 0xf4, 0x21, 0x00


	//----- nvinfo : EIATTR_KPARAM_INFO
	.align		4
.L_25:
        /*0078*/ 	.byte	0x04, 0x17
        /*007a*/ 	.short	(.L_27 - .L_26)
.L_26:
        /*007c*/ 	.word	0x00000000
        /*0080*/ 	.short	0x0001
        /*0082*/ 	.short	0x0008
        /*0084*/ 	.byte	0x00, 0xf4, 0x21, 0x00


	//----- nvinfo : EIATTR_KPARAM_INFO
	.align		4
.L_27:
        /*0088*/ 	.byte	0x04, 0x17
        /*008a*/ 	.short	(.L_29 - .L_28)
.L_28:
        /*008c*/ 	.word	0x00000000
        /*0090*/ 	.short	0x0000
        /*0092*/ 	.short	0x0000
        /*0094*/ 	.byte	0x00, 0xf4, 0x21, 0x00


	//----- nvinfo : EIATTR_SPARSE_MMA_MASK
	.align		4
.L_29:
        /*0098*/ 	.byte	0x03, 0x50
        /*009a*/ 	.short	0x0000


	//----- nvinfo : EIATTR_MAXREG_COUNT
	.align		4
        /*009c*/ 	.byte	0x03, 0x1b
        /*009e*/ 	.short	0x00ff


	//----- nvinfo : EIATTR_EXIT_INSTR_OFFSETS
	.align		4
        /*00a0*/ 	.byte	0x04, 0x1c
        /*00a2*/ 	.short	(.L_31 - .L_30)


	//   ....[0]....
.L_30:
        /*00a4*/ 	.word	0x00000680


	//   ....[1]....
        /*00a8*/ 	.word	0x000006a0


	//----- nvinfo : EIATTR_REQNTID
	.align		4
.L_31:
        /*00ac*/ 	.byte	0x04, 0x10
        /*00ae*/ 	.short	(.L_33 - .L_32)
.L_32:
        /*00b0*/ 	.word	0x00000080
        /*00b4*/ 	.word	0x00000001
        /*00b8*/ 	.word	0x00000001


	//----- nvinfo : EIATTR_CBANK_PARAM_SIZE
	.align		4
.L_33:
        /*00bc*/ 	.byte	0x03, 0x19
        /*00be*/ 	.short	0x0044


	//----- nvinfo : EIATTR_PARAM_CBANK
	.align		4
        /*00c0*/ 	.byte	0x04, 0x0a
        /*00c2*/ 	.short	(.L_35 - .L_34)
	.align		4
.L_34:
        /*00c4*/ 	.word	index@(.nv.constant0.triton_poi_fused__native_batch_norm_legit_no_training_cat_relu_36)
        /*00c8*/ 	.short	0x0210
        /*00ca*/ 	.short	0x0044


	//----- nvinfo : EIATTR_SW_WAR
	.align		4
.L_35:
        /*00cc*/ 	.byte	0x04, 0x36
        /*00ce*/ 	.short	(.L_37 - .L_36)
.L_36:
        /*00d0*/ 	.word	0x00000008
.L_37:


//--------------------- .nv.callgraph             --------------------------
	.section	.nv.callgraph,"",@"SHT_CUDA_CALLGRAPH"
	.align	4
	.sectionentsize	8
	.align		4
        /*0000*/ 	.word	0x00000000
	.align		4
        /*0004*/ 	.word	0xffffffff
	.align		4
        /*0008*/ 	.word	0x00000000
	.align		4
        /*000c*/ 	.word	0xfffffffe
	.align		4
        /*0010*/ 	.word	0x00000000
	.align		4
        /*0014*/ 	.word	0xfffffffd
	.align		4
        /*0018*/ 	.word	0x00000000
	.align		4
        /*001c*/ 	.word	0xfffffffc


//--------------------- .nv.constant4             --------------------------
	.section	.nv.constant4,"a",@progbits
	.align	8
	.align		8
.nv.constant4:
        /*0000*/ 	.dword	_$_str
	.align		8
        /*0008*/ 	.dword	_$_str_$_2


//--------------------- .text.triton_poi_fused__native_batch_norm_legit_no_training_cat_relu_36 --------------------------
	.section	.text.triton_poi_fused__native_batch_norm_legit_no_training_cat_relu_36,"ax",@progbits
	.align	128
        .global         triton_poi_fused__native_batch_norm_legit_no_training_cat_relu_36
        .type           triton_poi_fused__native_batch_norm_legit_no_training_cat_relu_36,@function
        .size           triton_poi_fused__native_batch_norm_legit_no_training_cat_relu_36,(.L_x_1 - triton_poi_fused__native_batch_norm_legit_no_training_cat_relu_36)
        .other          triton_poi_fused__native_batch_norm_legit_no_training_cat_relu_36,@"STO_CUDA_ENTRY STV_DEFAULT"
triton_poi_fused__native_batch_norm_legit_no_training_cat_relu_36:
.text.triton_poi_fused__native_batch_norm_legit_no_training_cat_relu_36:
[----:B------:R-:W0:Y:S01]  /*0000*/  LDC R1, c[0x0][0x28] ;  /* 0x00000a00ff017b82 */ /* 0x000e220000000800 */
[----:B------:R-:W1:Y:S07]  /*0010*/  S2R R0, SR_TID.X ;  /* 0x0000000000007919 */ /* 0x000e6e0000002100 */
[----:B------:R-:W2:Y:S01]  /*0020*/  LDC.64 R4, c[0x0][0x228] ;  /* 0x00008a00ff047b82 */ /* 0x000ea20000000a00 */
[----:B------:R-:W-:Y:S01]  /*0030*/  IMAD.MOV.U32 R6, RZ, RZ, RZ ;  /* 0x000000ffff067224 */ /* 0x000fe200078e00ff */
[----:B------:R-:W-:Y:S01]  /*0040*/  ULDC.64 UR4, c[0x0][0x208] ;  /* 0x0000820000047ab9 */ /* 0x000fe20000000a00 */
[----:B------:R-:W3:Y:S01]  /*0050*/  S2R R3, SR_CTAID.X ;  /* 0x0000000000037919 */ /* 0x000ee20000002500 */
[----:B------:R-:W-:Y:S01]  /*0060*/  HFMA2.MMA R10, -RZ, RZ, 0, 0 ;  /* 0x00000000ff0a7435 */ /* 0x000fe200000001ff */
[----:B------:R-:W-:-:S03]  /*0070*/  ULDC.64 UR6, c[0x0][0x218] ;  /* 0x0000860000067ab9 */ /* 0x000fc60000000a00 */
[----:B------:R-:W4:Y:S01]  /*0080*/  LDC.64 R14, c[0x0][0x220] ;  /* 0x00008800ff0e7b82 */ /* 0x000f220000000a00 */
[----:B-1----:R-:W-:-:S05]  /*0090*/  IMAD.SHL.U32 R0, R0, 0x2, RZ ;  /* 0x0000000200007824 */ /* 0x002fca00078e00ff */
[----:B------:R-:W-:-:S05]  /*00a0*/  LOP3.LUT R0, R0, 0xfe, RZ, 0xc0, !PT ;  /* 0x000000fe00007812 */ /* 0x000fca00078ec0ff */
[----:B---3--:R-:W-:-:S05]  /*00b0*/  IMAD R0, R3, 0x100, R0 ;  /* 0x0000010003007824 */ /* 0x008fca00078e0200 */
[----:B------:R-:W-:Y:S02]  /*00c0*/  SHF.R.S32.HI R3, RZ, 0x1f, R0 ;  /* 0x0000001fff037819 */ /* 0x000fe40000011400 */
[----:B------:R-:W-:Y:S02]  /*00d0*/  ISETP.GE.AND P0, PT, R0, 0x3b80, PT ;  /* 0x00003b800000780c */ /* 0x000fe40003f06270 */
[----:B------:R-:W-:-:S04]  /*00e0*/  LEA.HI R3, R3, R0, RZ, 0x4 ;  /* 0x0000000003037211 */ /* 0x000fc800078f20ff */
[----:B------:R-:W-:-:S05]  /*00f0*/  SHF.R.S32.HI R11, RZ, 0x4, R3 ;  /* 0x00000004ff0b7819 */ /* 0x000fca0000011403 */
[----:B------:R-:W-:-:S05]  /*0100*/  IMAD.HI R2, R11, 0x44d72045, RZ ;  /* 0x44d720450b027827 */ /* 0x000fca00078e02ff */
[----:B------:R-:W-:-:S04]  /*0110*/  SHF.R.U32.HI R7, RZ, 0x1f, R2 ;  /* 0x0000001fff077819 */ /* 0x000fc80000011602 */
[----:B------:R-:W-:-:S05]  /*0120*/  LEA.HI.SX32 R2, R2, R7, 0x1a ;  /* 0x0000000702027211 */ /* 0x000fca00078fd2ff */
[----:B------:R-:W-:-:S04]  /*0130*/  IMAD R11, R2, -0xee, R11 ;  /* 0xffffff12020b7824 */ /* 0x000fc800078e020b */
[----:B--2---:R-:W-:-:S05]  /*0140*/  IMAD.WIDE R4, R11, 0x4, R4 ;  /* 0x000000040b047825 */ /* 0x004fca00078e0204 */
[----:B------:R-:W2:Y:S01]  /*0150*/  @!P0 LDG.E.EL R6, desc[UR4][R4.64] ;  /* 0x0000000404068981 */ /* 0x000ea2000c2e1900 */
[----:B------:R-:W-:-:S03]  /*0160*/  IMAD.HI R2, R0, 0x44d72045, RZ ;  /* 0x44d7204500027827 */ /* 0x000fc600078e02ff */
[----:B------:R1:W3:Y:S01]  /*0170*/  @!P0 LDG.E.EL R10, desc[UR4][R4.64] ;  /* 0x00000004040a8981 */ /* 0x0002e2000c2e1900 */
[----:B------:R-:W-:Y:S01]  /*0180*/  IMAD.SHL.U32 R8, R11, 0x10, RZ ;  /* 0x000000100b087824 */ /* 0x000fe200078e00ff */
[----:B------:R-:W-:-:S04]  /*0190*/  SHF.R.U32.HI R7, RZ, 0x1f, R2 ;  /* 0x0000001fff077819 */ /* 0x000fc80000011602 */
[----:B------:R-:W-:Y:S02]  /*01a0*/  LEA.HI.SX32 R17, R2, R7, 0x16 ;  /* 0x0000000702117211 */ /* 0x000fe400078fb2ff */
[----:B------:R-:W-:Y:S02]  /*01b0*/  LOP3.LUT R7, R3, 0xfffffff0, RZ, 0xc0, !PT ;  /* 0xfffffff003077812 */ /* 0x000fe400078ec0ff */
[----:B------:R-:W5:Y:S01]  /*01c0*/  LDC.64 R2, c[0x0][0x210] ;  /* 0x00008400ff027b82 */ /* 0x000f620000000a00 */
[C---:B------:R-:W-:Y:S02]  /*01d0*/  IMAD R9, R17.reuse, 0xc0, RZ ;  /* 0x000000c011097824 */ /* 0x040fe400078e02ff */
[----:B------:R-:W-:Y:S02]  /*01e0*/  IMAD.IADD R7, R0, 0x1, -R7 ;  /* 0x0000000100077824 */ /* 0x000fe400078e0a07 */
[----:B-1----:R-:W-:Y:S01]  /*01f0*/  IMAD R4, R17, -0xee0, R0 ;  /* 0xfffff12011047824 */ /* 0x002fe200078e0200 */
[----:B------:R-:W-:-:S02]  /*0200*/  SHF.R.S32.HI R13, RZ, 0x1f, R9 ;  /* 0x0000001fff0d7819 */ /* 0x000fc40000011409 */
[----:B------:R-:W-:Y:S01]  /*0210*/  IADD3 R18, P1, P2, R8, R7, R9 ;  /* 0x0000000708127210 */ /* 0x000fe20007a3e009 */
[----:B------:R-:W-:Y:S01]  /*0220*/  IMAD R25, R17, 0xe20, R4 ;  /* 0x00000e2011197824 */ /* 0x000fe200078e0204 */
[----:B------:R-:W-:Y:S02]  /*0230*/  SHF.R.S32.HI R8, RZ, 0x1f, R8 ;  /* 0x0000001fff087819 */ /* 0x000fe40000011408 */
[----:B------:R-:W-:Y:S02]  /*0240*/  CS2R R4, SRZ ;  /* 0x0000000000047805 */ /* 0x000fe4000001ff00 */
[----:B------:R-:W-:Y:S02]  /*0250*/  SHF.R.S32.HI R7, RZ, 0x1f, R7 ;  /* 0x0000001fff077819 */ /* 0x000fe40000011407 */
[----:B------:R-:W-:Y:S02]  /*0260*/  LEA R16, P3, R18, UR6, 0x2 ;  /* 0x0000000612107c11 */ /* 0x000fe4000f8610ff */
[----:B------:R-:W-:-:S02]  /*0270*/  IADD3.X R7, R8, R7, R13, P1, P2 ;  /* 0x0000000708077210 */ /* 0x000fc40000fe440d */
[----:B------:R-:W1:Y:S01]  /*0280*/  LDC.64 R12, c[0x0][0x230] ;  /* 0x00008c00ff0c7b82 */ /* 0x000e620000000a00 */
[C---:B------:R-:W-:Y:S02]  /*0290*/  ISETP.GE.AND P2, PT, R11.reuse, 0xe2, PT ;  /* 0x000000e20b00780c */ /* 0x040fe40003f46270 */
[----:B------:R-:W-:Y:S02]  /*02a0*/  ISETP.GT.AND P1, PT, R11, 0xe1, !P0 ;  /* 0x000000e10b00780c */ /* 0x000fe40004724270 */
[----:B------:R-:W-:Y:S01]  /*02b0*/  ISETP.LT.AND P4, PT, R0, 0x3b80, !P2 ;  /* 0x00003b800000780c */ /* 0x000fe20005781270 */
[----:B-----5:R-:W-:Y:S01]  /*02c0*/  IMAD.WIDE R24, R25, 0x4, R2 ;  /* 0x0000000419187825 */ /* 0x020fe200078e0202 */
[----:B------:R-:W-:Y:S01]  /*02d0*/  CS2R R2, SRZ ;  /* 0x0000000000027805 */ /* 0x000fe2000001ff00 */
[----:B------:R-:W5:Y:S01]  /*02e0*/  LDC.64 R8, c[0x0][0x238] ;  /* 0x00008e00ff087b82 */ /* 0x000f620000000a00 */
[----:B------:R-:W-:Y:S01]  /*02f0*/  LEA.HI.X R17, R18, UR7, R7, 0x2, P3 ;  /* 0x0000000712117c11 */ /* 0x000fe200098f1407 */
[----:B----4-:R-:W-:Y:S01]  /*0300*/  IMAD.WIDE R22, R11, 0x4, R14 ;  /* 0x000000040b167825 */ /* 0x010fe200078e020e */
[----:B------:R-:W-:-:S02]  /*0310*/  MOV R7, RZ ;  /* 0x000000ff00077202 */ /* 0x000fc40000000f00 */
[----:B------:R-:W-:-:S03]  /*0320*/  CS2R R14, SRZ ;  /* 0x00000000000e7805 */ /* 0x000fc6000001ff00 */
[----:B------:R-:W4:Y:S04]  /*0330*/  @P1 LDG.E.64 R4, desc[UR4][R16.64+-0x3880] ;  /* 0xffc7800410041981 */ /* 0x000f28000c1e1b00 */
[----:B------:R-:W4:Y:S01]  /*0340*/  @P4 LDG.E.64 R2, desc[UR4][R24.64] ;  /* 0x0000000418024981 */ /* 0x000f22000c1e1b00 */
[----:B-1----:R-:W-:-:S03]  /*0350*/  IMAD.WIDE R12, R11, 0x4, R12 ;  /* 0x000000040b0c7825 */ /* 0x002fc600078e020c */
[----:B------:R-:W4:Y:S04]  /*0360*/  @!P0 LDG.E.EL R7, desc[UR4][R22.64] ;  /* 0x0000000416078981 */ /* 0x000f28000c2e1900 */
[----:B------:R-:W4:Y:S01]  /*0370*/  @!P0 LDG.E.EL R14, desc[UR4][R22.64] ;  /* 0x00000004160e8981 */ /* 0x000f22000c2e1900 */
[----:B-----5:R-:W-:Y:S01]  /*0380*/  IMAD.WIDE R8, R11, 0x4, R8 ;  /* 0x000000040b087825 */ /* 0x020fe200078e0208 */
[----:B------:R-:W-:-:S03]  /*0390*/  HFMA2.MMA R11, -RZ, RZ, 0, 0 ;  /* 0x00000000ff0b7435 */ /* 0x000fc600000001ff */
[----:B------:R-:W-:Y:S01]  /*03a0*/  IMAD.MOV.U32 R20, RZ, RZ, RZ ;  /* 0x000000ffff147224 */ /* 0x000fe200078e00ff */
[----:B------:R-:W5:Y:S01]  /*03b0*/  @!P0 LDG.E.EL R15, desc[UR4][R8.64] ;  /* 0x00000004080f8981 */ /* 0x000f62000c2e1900 */
[----:B------:R-:W-:-:S04]  /*03c0*/  IMAD.MOV.U32 R18, RZ, RZ, RZ ;  /* 0x000000ffff127224 */ /* 0x000fc800078e00ff */
[----:B------:R-:W5:Y:S04]  /*03d0*/  @!P0 LDG.E.EL R20, desc[UR4][R12.64] ;  /* 0x000000040c148981 */ /* 0x000f68000c2e1900 */
[----:B------:R1:W5:Y:S04]  /*03e0*/  @!P0 LDG.E.EL R18, desc[UR4][R12.64] ;  /* 0x000000040c128981 */ /* 0x000368000c2e1900 */
[----:B------:R1:W5:Y:S01]  /*03f0*/  @!P0 LDG.E.EL R11, desc[UR4][R8.64] ;  /* 0x00000004080b8981 */ /* 0x000362000c2e1900 */
[----:B------:R-:W-:Y:S01]  /*0400*/  IMAD.MOV.U32 R21, RZ, RZ, 0x3e800000 ;  /* 0x3e800000ff157424 */ /* 0x000fe200078e00ff */
[----:B01----:R-:W0:Y:S08]  /*0410*/  LDC.64 R12, c[0x0][0x240] ;  /* 0x00009000ff0c7b82 */ /* 0x003e300000000a00 */
[----:B------:R-:W1:Y:S01]  /*0420*/  LDC.64 R8, c[0x0][0x248] ;  /* 0x00009200ff087b82 */ /* 0x000e620000000a00 */
[----:B0-----:R-:W-:-:S04]  /*0430*/  IMAD.WIDE R12, R0, 0x4, R12 ;  /* 0x00000004000c7825 */ /* 0x001fc800078e020c */
[----:B-1----:R-:W-:-:S04]  /*0440*/  IMAD.WIDE R8, R0, 0x4, R8 ;  /* 0x0000000400087825 */ /* 0x002fc800078e0208 */
[----:B--2---:R-:W-:-:S04]  /*0450*/  FADD R6, R6, 9.9999997473787516356e-06 ;  /* 0x3727c5ac06067421 */ /* 0x004fc80000000000 */
[----:B------:R-:W0:Y:S01]  /*0460*/  MUFU.SQRT R16, R6 ;  /* 0x0000000600107308 */ /* 0x000e220000002000 */
[----:B---3--:R-:W-:-:S07]  /*0470*/  FADD R10, R10, 9.9999997473787516356e-06 ;  /* 0x3727c5ac0a0a7421 */ /* 0x008fce0000000000 */
[----:B------:R-:W1:Y:S01]  /*0480*/  MUFU.SQRT R17, R10 ;  /* 0x0000000a00117308 */ /* 0x000e620000002000 */
[C---:B0-----:R-:W-:Y:S02]  /*0490*/  FSETP.GT.AND P6, PT, R16.reuse, 8.50705917302346158658e+37, PT ;  /* 0x7e8000001000780b */ /* 0x041fe40003fc4000 */
[----:B------:R-:W-:Y:S02]  /*04a0*/  FSETP.GEU.AND P3, PT, R16, 1.175494350822287508e-38, PT ;  /* 0x008000001000780b */ /* 0x000fe40003f6e000 */
[----:B------:R-:W-:Y:S02]  /*04b0*/  FSEL R19, R21, 1, P6 ;  /* 0x3f80000015137808 */ /* 0x000fe40003000000 */
[----:B-1----:R-:W-:-:S07]  /*04c0*/  FSETP.GT.AND P5, PT, R17, 8.50705917302346158658e+37, PT ;  /* 0x7e8000001100780b */ /* 0x002fce0003fa4000 */
[----:B------:R-:W-:Y:S01]  /*04d0*/  @P6 FMUL R16, R16, 0.25 ;  /* 0x3e80000010106820 */ /* 0x000fe20000400000 */
[----:B------:R-:W-:-:S03]  /*04e0*/  FSETP.GEU.AND P6, PT, R17, 1.175494350822287508e-38, PT ;  /* 0x008000001100780b */ /* 0x000fc60003fce000 */
[----:B------:R-:W-:Y:S02]  /*04f0*/  @!P3 FMUL R16, R16, 16777216 ;  /* 0x4b8000001010b820 */ /* 0x000fe40000400000 */
[----:B------:R-:W-:-:S08]  /*0500*/  @P5 FMUL R17, R17, 0.25 ;  /* 0x3e80000011115820 */ /* 0x000fd00000400000 */
[----:B------:R-:W-:Y:S01]  /*0510*/  @!P6 FMUL R17, R17, 16777216 ;  /* 0x4b8000001111e820 */ /* 0x000fe20000400000 */
[----:B------:R-:W0:Y:S01]  /*0520*/  MUFU.RCP R16, R16 ;  /* 0x0000001000107308 */ /* 0x000e220000001000 */
[----:B------:R-:W-:-:S07]  /*0530*/  FSEL R6, R21, 1, P5 ;  /* 0x3f80000015067808 */ /* 0x000fce0002800000 */
[----:B------:R-:W1:Y:S01]  /*0540*/  MUFU.RCP R17, R17 ;  /* 0x0000001100117308 */ /* 0x000e620000001000 */
[----:B----4-:R-:W-:Y:S02]  /*0550*/  SEL R2, R2, RZ, P4 ;  /* 0x000000ff02027207 */ /* 0x010fe40002000000 */
[----:B------:R-:W-:Y:S01]  /*0560*/  SEL R3, R3, RZ, P4 ;  /* 0x000000ff03037207 */ /* 0x000fe20002000000 */
[----:B------:R-:W-:Y:S01]  /*0570*/  @!P3 FMUL R19, R19, 16777216 ;  /* 0x4b8000001313b820 */ /* 0x000fe20000400000 */
[----:B------:R-:W-:Y:S01]  /*0580*/  @P2 SEL R2, R4, RZ, P1 ;  /* 0x000000ff04022207 */ /* 0x000fe20000800000 */
[----:B------:R-:W-:Y:S01]  /*0590*/  @!P6 FMUL R6, R6, 16777216 ;  /* 0x4b8000000606e820 */ /* 0x000fe20000400000 */
[----:B------:R-:W-:Y:S01]  /*05a0*/  @P2 SEL R3, R5, RZ, P1 ;  /* 0x000000ff05032207 */ /* 0x000fe20000800000 */
[----:B0-----:R-:W-:Y:S02]  /*05b0*/  FMUL R16, R16, R19 ;  /* 0x0000001310107220 */ /* 0x001fe40000400000 */
[----:B------:R-:W-:-:S02]  /*05c0*/  FADD R7, R2, -R7 ;  /* 0x8000000702077221 */ /* 0x000fc40000000000 */
[----:B------:R-:W-:Y:S01]  /*05d0*/  FADD R14, R3, -R14 ;  /* 0x8000000e030e7221 */ /* 0x000fe20000000000 */
[----:B-1----:R-:W-:Y:S01]  /*05e0*/  FMUL R17, R17, R6 ;  /* 0x0000000611117220 */ /* 0x002fe20000400000 */
[----:B------:R-:W-:-:S03]  /*05f0*/  FMUL R16, R7, R16 ;  /* 0x0000001007107220 */ /* 0x000fc60000400000 */
[----:B------:R-:W-:Y:S01]  /*0600*/  FMUL R14, R14, R17 ;  /* 0x000000110e0e7220 */ /* 0x000fe20000400000 */
[----:B-----5:R-:W-:Y:S01]  /*0610*/  FFMA R15, R16, R20, R15 ;  /* 0x00000014100f7223 */ /* 0x020fe2000000000f */
[----:B------:R0:W-:Y:S02]  /*0620*/  @!P0 STG.E.64 desc[UR4][R12.64], R2 ;  /* 0x000000020c008986 */ /* 0x0001e4000c101b04 */
[----:B------:R-:W-:Y:S02]  /*0630*/  FFMA R11, R14, R18, R11 ;  /* 0x000000120e0b7223 */ /* 0x000fe4000000000b */
[----:B------:R-:W-:-:S03]  /*0640*/  FSETP.GEU.AND P1, PT, R15, RZ, PT ;  /* 0x000000ff0f00720b */ /* 0x000fc60003f2e000 */
[----:B------:R-:W-:Y:S02]  /*0650*/  FSETP.GEU.AND P2, PT, R11, RZ, PT ;  /* 0x000000ff0b00720b */ /* 0x000fe40003f4e000 */
[----:B------:R-:W-:Y:S02]  /*0660*/  FSEL R10, R15, RZ, P1 ;  /* 0x000000ff0f0a7208 */ /* 0x000fe40000800000 */
[----:B------:R-:W-:Y:S01]  /*0670*/  FSEL R11, R11, RZ, P2 ;  /* 0x000000ff0b0b7208 */ /* 0x000fe20001000000 */
[----:B0-----:R-:W-:Y:S08]  /*0680*/  @P0 EXIT ;  /* 0x000000000000094d */ /* 0x001ff00003800000 */
[----:B------:R-:W-:Y:S01]  /*0690*/  STG.E.64 desc[UR4][R8.64], R10 ;  /* 0x0000000a08007986 */ /* 0x000fe2000c101b04 */
[----:B------:R-:W-:Y:S05]  /*06a0*/  EXIT ;  /* 0x000000000000794d */ /* 0x000fea0003800000 */
.L_x_0:
[----:B------:R-:W-:-:S00]  /*06b0*/  BRA `(.L_x_0) ;  /* 0xfffffffc00fc7947 */ /* 0x000fc0000383ffff */
[----:B------:R-:W-:-:S00]  /*06c0*/  NOP ;  /* 0x0000000000007918 */ /* 0x000fc00000000000 */
        /* <DEDUP_REMOVED lines=11> */
.L_x_1:


//--------------------- .nv.global.init           --------------------------
	.section	.nv.global.init,"aw",@progbits
.nv.global.init:
	.type		_$_str,@object
	.size		_$_str,(_$_str_$_2 - _$_str)
_$_str:
        /*0000*/ 	.byte	0x5f, 0x5f, 0x43, 0x55, 0x44, 0x41, 0x5f, 0x46, 0x54, 0x5a, 0x00
	.type		_$_str_$_2,@object
	.size		_$_str_$_2,(.L_1 - _$_str_$_2)
_$_str_$_2:
        /*000b*/ 	.byte	0x5f, 0x5f, 0x43, 0x55, 0x44, 0x41, 0x5f, 0x50, 0x52, 0x45, 0x43, 0x5f, 0x53, 0x51, 0x52, 0x54
        /*001b*/ 	.byte	0x00
.L_1:


//--------------------- .nv.constant0.triton_poi_fused__native_batch_norm_legit_no_training_cat_relu_36 --------------------------
	.section	.nv.constant0.triton_poi_fused__native_batch_norm_legit_no_training_cat_relu_36,"a",@progbits
	.sectionflags	@""
	.align	4
.nv.constant0.triton_poi_fused__native_batch_norm_legit_no_training_cat_relu_36:
	.zero		596
